//
// Generated by NVIDIA NVVM Compiler
//
// Compiler Build ID: CL-36424714
// Cuda compilation tools, release 13.0, V13.0.88
// Based on NVVM 20.0.0
//

.version 9.0
.target sm_100
.address_size 64

	// .globl	_Z5childv

.visible .entry _Z5childv()
{
	.reg .b64 	%rd<2>;

	// begin inline asm
	mov.u64 	%rd1, %clock64;
	// end inline asm
	ret;

}


// ===== COMPILED SASS (sm_100) =====

	.target	sm_100

	.elftype	@"ET_EXEC"


//--------------------- .note.nv.tkinfo           --------------------------
	.section	.note.nv.tkinfo,"",@"SHT_NOTE"
	.sectionflags	@"SHF_NOTE_NV_TKINFO"
	.tkinfo
        /*0018*/ 	.word	0x00000002
        /*0030*/ 	.string	""
        /*0030*/ 	.string	"ptxas"
        /*0030*/ 	.string	"Cuda compilation tools, release 13.0, V13.0.88"
        /*0030*/ 	.string	"Build cuda_13.0.r13.0/compiler.36424714_0"
        /*0030*/ 	.string	"-arch sm_100 -m 64 "



//--------------------- .note.nv.cuinfo           --------------------------
	.section	.note.nv.cuinfo,"",@"SHT_NOTE"
	.sectionflags	@"SHF_NOTE_NV_CUINFO"
        /*0018*/ 	.short	0x0002
        /*001a*/ 	.short	0x0064
        /*001c*/ 	.short	0x0082
	.zero		2


//--------------------- .nv.info                  --------------------------
	.section	.nv.info,"",@"SHT_CUDA_INFO"
	.align	4


	//----- nvinfo : EIATTR_REGCOUNT
	.align		4
        /*0000*/ 	.byte	0x04, 0x2f
        /*0002*/ 	.short	(.L_1 - .L_0)
	.align		4
.L_0:
        /*0004*/ 	.word	index@(_Z5childv)
        /*0008*/ 	.word	0x00000004


	//----- nvinfo : EIATTR_FRAME_SIZE
	.align		4
.L_1:
        /*000c*/ 	.byte	0x04, 0x11
        /*000e*/ 	.short	(.L_3 - .L_2)
	.align		4
.L_2:
        /*0010*/ 	.word	index@(_Z5childv)
        /*0014*/ 	.word	0x00000000


	//----- nvinfo : EIATTR_MIN_STACK_SIZE
	.align		4
.L_3:
        /*0018*/ 	.byte	0x04, 0x12
        /*001a*/ 	.short	(.L_5 - .L_4)
	.align		4
.L_4:
        /*001c*/ 	.word	index@(_Z5childv)
        /*0020*/ 	.word	0x00000000
.L_5:


//--------------------- .nv.compat                --------------------------
	.section	.nv.compat,"",@"SHT_CUDA_COMPAT_INFO"
	.align	4
        /*0000*/ 	.byte	0x02, 0x09, 0x00, 0x00, 0x02, 0x02, 0x01, 0x00, 0x02, 0x05, 0x05, 0x00, 0x03, 0x07, 0x01, 0x01
        /*0010*/ 	.byte	0x02, 0x03, 0x00, 0x00, 0x02, 0x06, 0x01, 0x00, 0x04, 0x0b, 0x08, 0x00, 0x09, 0x00, 0x00, 0x00
        /*0020*/ 	.byte	0x00, 0x00, 0x00, 0x00


//--------------------- .nv.info._Z5childv        --------------------------
	.section	.nv.info._Z5childv,"",@"SHT_CUDA_INFO"
	.sectionflags	@""
	.align	4


	//----- nvinfo : EIATTR_CUDA_API_VERSION
	.align		4
        /*0000*/ 	.byte	0x04, 0x37
        /*0002*/ 	.short	(.L_7 - .L_6)
.L_6:
        /*0004*/ 	.word	0x00000082


	//----- nvinfo : EIATTR_SPARSE_MMA_MASK
	.align		4
.L_7:
        /*0008*/ 	.byte	0x03, 0x50
        /*000a*/ 	.short	0x0000


	//----- nvinfo : EIATTR_MAXREG_COUNT
	.align		4
        /*000c*/ 	.byte	0x03, 0x1b
        /*000e*/ 	.short	0x00ff


	//----- nvinfo : EIATTR_MERCURY_ISA_VERSION
	.align		4
        /*0010*/ 	.byte	0x03, 0x5f
        /*0012*/ 	.short	0x0101


	//----- nvinfo : EIATTR_VRC_CTA_INIT_COUNT
	.align		4
        /*0014*/ 	.byte	0x02, 0x4a
	.zero		1
	.zero		1


	//----- nvinfo : EIATTR_EXIT_INSTR_OFFSETS
	.align		4
        /*0018*/ 	.byte	0x04, 0x1c
        /*001a*/ 	.short	(.L_9 - .L_8)


	//   ....[0]....
.L_8:
        /*001c*/ 	.word	0x00000010


	//----- nvinfo : EIATTR_SW_WAR
	.align		4
.L_9:
        /*0020*/ 	.byte	0x04, 0x36
        /*0022*/ 	.short	(.L_11 - .L_10)
.L_10:
        /*0024*/ 	.word	0x00000008
.L_11:


//--------------------- .nv.callgraph             --------------------------
	.section	.nv.callgraph,"",@"SHT_CUDA_CALLGRAPH"
	.align	4
	.sectionentsize	8
	.align		4
        /*0000*/ 	.word	0x00000000
	.align		4
        /*0004*/ 	.word	0xffffffff
	.align		4
        /*0008*/ 	.word	0x00000000
	.align		4
        /*000c*/ 	.word	0xfffffffe
	.align		4
        /*0010*/ 	.word	0x00000000
	.align		4
        /*0014*/ 	.word	0xfffffffd
	.align		4
        /*0018*/ 	.word	0x00000000
	.align		4
        /*001c*/ 	.word	0xfffffffc


//--------------------- .text._Z5childv           --------------------------
	.section	.text._Z5childv,"ax",@progbits
	.align	128
        .global         _Z5childv
        .type           _Z5childv,@function
        .size           _Z5childv,(.L_x_1 - _Z5childv)
        .other          _Z5childv,@"STO_CUDA_ENTRY STV_DEFAULT"
_Z5childv:
.text._Z5childv:
[----:B------:R-:W-:Y:S01]  /*0000*/  LDC R1, c[0x0][0x37c] ;  /* 0x0000df00ff017b82 */ /* 0x000fe20000000800 */
[----:B------:R-:W-:Y:S05]  /*0010*/  EXIT ;  /* 0x000000000000794d */ /* 0x000fea0003800000 */
.L_x_0:
[----:B------:R-:W-:-:S00]  /*0020*/  BRA `(.L_x_0) ;  /* 0xfffffffc00fc7947 */ /* 0x000fc0000383ffff */
[----:B------:R-:W-:-:S00]  /*0030*/  NOP ;  /* 0x0000000000007918 */ /* 0x000fc00000000000 */
        /* <DEDUP_REMOVED lines=12> */
.L_x_1:


//--------------------- .nv.shared.reserved.0     --------------------------
	.section	.nv.shared.reserved.0,"aw",@nobits
	.weak		__nv_reservedSMEM_offset_0_alias
	.size		__nv_reservedSMEM_offset_0_alias, 0, 64
	.other		__nv_reservedSMEM_offset_0_alias,@"STO_CUDA_RESERVED_SHARED STV_DEFAULT"
__nv_reservedSMEM_offset_0_alias:
	.zero		0
	.zero		64


//--------------------- .nv.constant0._Z5childv   --------------------------
	.section	.nv.constant0._Z5childv,"a",@progbits
	.sectionflags	@""
	.align	4
.nv.constant0._Z5childv:
	.zero		896


//--------------------- SYMBOLS --------------------------

	.type		.nv.reservedSmem.offset0,@object
	.size		.nv.reservedSmem.offset0,0x4
